







.version 5.0
.target sm_61
.address_size 64


.global .align 8 .b8 _ZTVSt9basic_iosIcSt11char_traitsIcEE[32];
.global .align 8 .b8 _ZTTSo[8];
.global .align 8 .b8 _ZTVSt15basic_streambufIcSt11char_traitsIcEE[128];
.global .align 8 .b8 _ZTVNSt7__cxx1115basic_stringbufIcSt11char_traitsIcESaIcEEE[128];
.global .align 8 .b8 _ZTTNSt7__cxx1119basic_ostringstreamIcSt11char_traitsIcESaIcEEE[8];
.global .align 8 .b8 _ZTVN10__cxxabiv119__pointer_type_infoE[8];
.global .align 8 .b8 _ZTVN10__cxxabiv120__function_type_infoE[8];
.global .align 8 .b8 _ZTVN10__cxxabiv117__class_type_infoE[8];
.global .align 8 .b8 _ZTVN10__cxxabiv120__si_class_type_infoE[8];
.global .align 8 .b8 _ZTVSt9exception[40];
.global .align 8 .b8 _ZTVN3c105ErrorE[40];
.global .align 8 .b8 _ZTVN2at11BaseContextE[112];
.global .align 8 .b8 _ZTVN6caffe210CPUContextE[112];
.global .align 8 .b8 _ZTVN3c1020intrusive_ptr_targetE[40];
.global .align 8 .b8 _ZTVN3c1011StorageImplE[40];
.global .align 8 .b8 _ZTVN6caffe28OperatorINS_11CUDAContextEEE[136];
.global .align 8 .b8 _ZTVN6caffe213LengthsTileOpINS_11CUDAContextEEE[136];

.visible .entry _ZN6caffe217lengthsTileKernelIfEEviiPKT_PS1_PKi(
.param .u32 _ZN6caffe217lengthsTileKernelIfEEviiPKT_PS1_PKi_param_0,
.param .u32 _ZN6caffe217lengthsTileKernelIfEEviiPKT_PS1_PKi_param_1,
.param .u64 _ZN6caffe217lengthsTileKernelIfEEviiPKT_PS1_PKi_param_2,
.param .u64 _ZN6caffe217lengthsTileKernelIfEEviiPKT_PS1_PKi_param_3,
.param .u64 _ZN6caffe217lengthsTileKernelIfEEviiPKT_PS1_PKi_param_4
)
{
.reg .pred %p<4>;
.reg .f32 %f<2>;
.reg .b32 %r<11>;
.reg .b64 %rd<30>;


ld.param.u32 %r2, [_ZN6caffe217lengthsTileKernelIfEEviiPKT_PS1_PKi_param_1];
ld.param.u64 %rd13, [_ZN6caffe217lengthsTileKernelIfEEviiPKT_PS1_PKi_param_2];
ld.param.u64 %rd14, [_ZN6caffe217lengthsTileKernelIfEEviiPKT_PS1_PKi_param_3];
ld.param.u64 %rd15, [_ZN6caffe217lengthsTileKernelIfEEviiPKT_PS1_PKi_param_4];
mov.u32 %r1, %ntid.x;
mov.u32 %r3, %ctaid.x;
mov.u32 %r4, %tid.x;
mad.lo.s32 %r5, %r1, %r3, %r4;
cvt.u64.u32	%rd28, %r5;
ld.param.s32 %rd2, [_ZN6caffe217lengthsTileKernelIfEEviiPKT_PS1_PKi_param_0];
setp.ge.u64	%p1, %rd28, %rd2;
@%p1 bra BB0_6;

cvta.to.global.u64 %rd3, %rd14;
cvta.to.global.u64 %rd4, %rd13;
cvta.to.global.u64 %rd5, %rd15;
cvt.s64.s32	%rd6, %r2;
mov.u32 %r6, %nctaid.x;
mul.lo.s32 %r7, %r6, %r1;
cvt.u64.u32	%rd7, %r7;

BB0_2:
or.b64 %rd16, %rd28, %rd6;
and.b64 %rd17, %rd16, -4294967296;
setp.eq.s64	%p2, %rd17, 0;
@%p2 bra BB0_4;
bra.uni BB0_3;

BB0_4:
cvt.u32.u64	%r8, %rd6;
cvt.u32.u64	%r9, %rd28;
div.u32 %r10, %r9, %r8;
cvt.u64.u32	%rd29, %r10;
bra.uni BB0_5;

BB0_3:
div.u64 %rd29, %rd28, %rd6;

BB0_5:
mul.lo.s64 %rd18, %rd29, %rd6;
sub.s64 %rd19, %rd28, %rd18;
shl.b64 %rd20, %rd29, 2;
add.s64 %rd21, %rd5, %rd20;
ld.global.s32 %rd22, [%rd21];
add.s64 %rd23, %rd19, %rd22;
shl.b64 %rd24, %rd23, 2;
add.s64 %rd25, %rd4, %rd24;
ld.global.f32 %f1, [%rd25];
shl.b64 %rd26, %rd28, 2;
add.s64 %rd27, %rd3, %rd26;
st.global.f32 [%rd27], %f1;
add.s64 %rd28, %rd7, %rd28;
setp.lt.u64	%p3, %rd28, %rd2;
@%p3 bra BB0_2;

BB0_6:
ret;
}


.visible .entry _ZN6caffe217lengthsTileKernelIiEEviiPKT_PS1_PKi(
.param .u32 _ZN6caffe217lengthsTileKernelIiEEviiPKT_PS1_PKi_param_0,
.param .u32 _ZN6caffe217lengthsTileKernelIiEEviiPKT_PS1_PKi_param_1,
.param .u64 _ZN6caffe217lengthsTileKernelIiEEviiPKT_PS1_PKi_param_2,
.param .u64 _ZN6caffe217lengthsTileKernelIiEEviiPKT_PS1_PKi_param_3,
.param .u64 _ZN6caffe217lengthsTileKernelIiEEviiPKT_PS1_PKi_param_4
)
{
.reg .pred %p<4>;
.reg .b32 %r<12>;
.reg .b64 %rd<30>;


ld.param.u32 %r2, [_ZN6caffe217lengthsTileKernelIiEEviiPKT_PS1_PKi_param_1];
ld.param.u64 %rd13, [_ZN6caffe217lengthsTileKernelIiEEviiPKT_PS1_PKi_param_2];
ld.param.u64 %rd14, [_ZN6caffe217lengthsTileKernelIiEEviiPKT_PS1_PKi_param_3];
ld.param.u64 %rd15, [_ZN6caffe217lengthsTileKernelIiEEviiPKT_PS1_PKi_param_4];
mov.u32 %r1, %ntid.x;
mov.u32 %r3, %ctaid.x;
mov.u32 %r4, %tid.x;
mad.lo.s32 %r5, %r1, %r3, %r4;
cvt.u64.u32	%rd28, %r5;
ld.param.s32 %rd2, [_ZN6caffe217lengthsTileKernelIiEEviiPKT_PS1_PKi_param_0];
setp.ge.u64	%p1, %rd28, %rd2;
@%p1 bra BB1_6;

cvta.to.global.u64 %rd3, %rd14;
cvta.to.global.u64 %rd4, %rd13;
cvta.to.global.u64 %rd5, %rd15;
cvt.s64.s32	%rd6, %r2;
mov.u32 %r6, %nctaid.x;
mul.lo.s32 %r7, %r6, %r1;
cvt.u64.u32	%rd7, %r7;

BB1_2:
or.b64 %rd16, %rd28, %rd6;
and.b64 %rd17, %rd16, -4294967296;
setp.eq.s64	%p2, %rd17, 0;
@%p2 bra BB1_4;
bra.uni BB1_3;

BB1_4:
cvt.u32.u64	%r8, %rd6;
cvt.u32.u64	%r9, %rd28;
div.u32 %r10, %r9, %r8;
cvt.u64.u32	%rd29, %r10;
bra.uni BB1_5;

BB1_3:
div.u64 %rd29, %rd28, %rd6;

BB1_5:
mul.lo.s64 %rd18, %rd29, %rd6;
sub.s64 %rd19, %rd28, %rd18;
shl.b64 %rd20, %rd29, 2;
add.s64 %rd21, %rd5, %rd20;
ld.global.s32 %rd22, [%rd21];
add.s64 %rd23, %rd19, %rd22;
shl.b64 %rd24, %rd23, 2;
add.s64 %rd25, %rd4, %rd24;
ld.global.u32 %r11, [%rd25];
shl.b64 %rd26, %rd28, 2;
add.s64 %rd27, %rd3, %rd26;
st.global.u32 [%rd27], %r11;
add.s64 %rd28, %rd7, %rd28;
setp.lt.u64	%p3, %rd28, %rd2;
@%p3 bra BB1_2;

BB1_6:
ret;
}


.visible .entry _ZN6caffe217lengthsTileKernelIlEEviiPKT_PS1_PKi(
.param .u32 _ZN6caffe217lengthsTileKernelIlEEviiPKT_PS1_PKi_param_0,
.param .u32 _ZN6caffe217lengthsTileKernelIlEEviiPKT_PS1_PKi_param_1,
.param .u64 _ZN6caffe217lengthsTileKernelIlEEviiPKT_PS1_PKi_param_2,
.param .u64 _ZN6caffe217lengthsTileKernelIlEEviiPKT_PS1_PKi_param_3,
.param .u64 _ZN6caffe217lengthsTileKernelIlEEviiPKT_PS1_PKi_param_4
)
{
.reg .pred %p<4>;
.reg .b32 %r<11>;
.reg .b64 %rd<31>;


ld.param.u32 %r2, [_ZN6caffe217lengthsTileKernelIlEEviiPKT_PS1_PKi_param_1];
ld.param.u64 %rd13, [_ZN6caffe217lengthsTileKernelIlEEviiPKT_PS1_PKi_param_2];
ld.param.u64 %rd14, [_ZN6caffe217lengthsTileKernelIlEEviiPKT_PS1_PKi_param_3];
ld.param.u64 %rd15, [_ZN6caffe217lengthsTileKernelIlEEviiPKT_PS1_PKi_param_4];
mov.u32 %r1, %ntid.x;
mov.u32 %r3, %ctaid.x;
mov.u32 %r4, %tid.x;
mad.lo.s32 %r5, %r1, %r3, %r4;
cvt.u64.u32	%rd29, %r5;
ld.param.s32 %rd2, [_ZN6caffe217lengthsTileKernelIlEEviiPKT_PS1_PKi_param_0];
setp.ge.u64	%p1, %rd29, %rd2;
@%p1 bra BB2_6;

cvta.to.global.u64 %rd3, %rd14;
cvta.to.global.u64 %rd4, %rd13;
cvta.to.global.u64 %rd5, %rd15;
cvt.s64.s32	%rd6, %r2;
mov.u32 %r6, %nctaid.x;
mul.lo.s32 %r7, %r6, %r1;
cvt.u64.u32	%rd7, %r7;

BB2_2:
or.b64 %rd16, %rd29, %rd6;
and.b64 %rd17, %rd16, -4294967296;
setp.eq.s64	%p2, %rd17, 0;
@%p2 bra BB2_4;
bra.uni BB2_3;

BB2_4:
cvt.u32.u64	%r8, %rd6;
cvt.u32.u64	%r9, %rd29;
div.u32 %r10, %r9, %r8;
cvt.u64.u32	%rd30, %r10;
bra.uni BB2_5;

BB2_3:
div.u64 %rd30, %rd29, %rd6;

BB2_5:
mul.lo.s64 %rd18, %rd30, %rd6;
sub.s64 %rd19, %rd29, %rd18;
shl.b64 %rd20, %rd30, 2;
add.s64 %rd21, %rd5, %rd20;
ld.global.s32 %rd22, [%rd21];
add.s64 %rd23, %rd19, %rd22;
shl.b64 %rd24, %rd23, 3;
add.s64 %rd25, %rd4, %rd24;
ld.global.u64 %rd26, [%rd25];
shl.b64 %rd27, %rd29, 3;
add.s64 %rd28, %rd3, %rd27;
st.global.u64 [%rd28], %rd26;
add.s64 %rd29, %rd7, %rd29;
setp.lt.u64	%p3, %rd29, %rd2;
@%p3 bra BB2_2;

BB2_6:
ret;
}




// ===== COMPILED SASS (sm_100) =====

	.target	sm_100

	.elftype	@"ET_EXEC"


//--------------------- .note.nv.tkinfo           --------------------------
	.section	.note.nv.tkinfo,"",@"SHT_NOTE"
	.sectionflags	@"SHF_NOTE_NV_TKINFO"
	.tkinfo
        /*0018*/ 	.word	0x00000002
        /*0030*/ 	.string	""
        /*0030*/ 	.string	"ptxas"
        /*0030*/ 	.string	"Cuda compilation tools, release 13.0, V13.0.88"
        /*0030*/ 	.string	"Build cuda_13.0.r13.0/compiler.36424714_0"
        /*0030*/ 	.string	"-arch sm_100 "



//--------------------- .note.nv.cuinfo           --------------------------
	.section	.note.nv.cuinfo,"",@"SHT_NOTE"
	.sectionflags	@"SHF_NOTE_NV_CUINFO"
        /*0018*/ 	.short	0x0002
        /*001a*/ 	.short	0x003d
        /*001c*/ 	.short	0x0082
	.zero		2


//--------------------- .nv.info                  --------------------------
	.section	.nv.info,"",@"SHT_CUDA_INFO"
	.align	4


	//----- nvinfo : EIATTR_REGCOUNT
	.align		4
        /*0000*/ 	.byte	0x04, 0x2f
        /*0002*/ 	.short	(.L_18 - .L_17)
	.align		4
.L_17:
        /*0004*/ 	.word	index@(_ZN6caffe217lengthsTileKernelIfEEviiPKT_PS1_PKi)
        /*0008*/ 	.word	0x00000010


	//----- nvinfo : EIATTR_FRAME_SIZE
	.align		4
.L_18:
        /*000c*/ 	.byte	0x04, 0x11
        /*000e*/ 	.short	(.L_20 - .L_19)
	.align		4
.L_19:
        /*0010*/ 	.word	index@($__internal_2_$__cuda_sm20_div_u64)
        /*0014*/ 	.word	0x00000000


	//----- nvinfo : EIATTR_FRAME_SIZE
	.align		4
.L_20:
        /*0018*/ 	.byte	0x04, 0x11
        /*001a*/ 	.short	(.L_22 - .L_21)
	.align		4
.L_21:
        /*001c*/ 	.word	index@(_ZN6caffe217lengthsTileKernelIfEEviiPKT_PS1_PKi)
        /*0020*/ 	.word	0x00000000


	//----- nvinfo : EIATTR_REGCOUNT
	.align		4
.L_22:
        /*0024*/ 	.byte	0x04, 0x2f
        /*0026*/ 	.short	(.L_24 - .L_23)
	.align		4
.L_23:
        /*0028*/ 	.word	index@(_ZN6caffe217lengthsTileKernelIiEEviiPKT_PS1_PKi)
        /*002c*/ 	.word	0x00000010


	//----- nvinfo : EIATTR_FRAME_SIZE
	.align		4
.L_24:
        /*0030*/ 	.byte	0x04, 0x11
        /*0032*/ 	.short	(.L_26 - .L_25)
	.align		4
.L_25:
        /*0034*/ 	.word	index@($__internal_1_$__cuda_sm20_div_u64)
        /*0038*/ 	.word	0x00000000


	//----- nvinfo : EIATTR_FRAME_SIZE
	.align		4
.L_26:
        /*003c*/ 	.byte	0x04, 0x11
        /*003e*/ 	.short	(.L_28 - .L_27)
	.align		4
.L_27:
        /*0040*/ 	.word	index@(_ZN6caffe217lengthsTileKernelIiEEviiPKT_PS1_PKi)
        /*0044*/ 	.word	0x00000000


	//----- nvinfo : EIATTR_REGCOUNT
	.align		4
.L_28:
        /*0048*/ 	.byte	0x04, 0x2f
        /*004a*/ 	.short	(.L_30 - .L_29)
	.align		4
.L_29:
        /*004c*/ 	.word	index@(_ZN6caffe217lengthsTileKernelIlEEviiPKT_PS1_PKi)
        /*0050*/ 	.word	0x00000010


	//----- nvinfo : EIATTR_FRAME_SIZE
	.align		4
.L_30:
        /*0054*/ 	.byte	0x04, 0x11
        /*0056*/ 	.short	(.L_32 - .L_31)
	.align		4
.L_31:
        /*0058*/ 	.word	index@($__internal_0_$__cuda_sm20_div_u64)
        /*005c*/ 	.word	0x00000000


	//----- nvinfo : EIATTR_FRAME_SIZE
	.align		4
.L_32:
        /*0060*/ 	.byte	0x04, 0x11
        /*0062*/ 	.short	(.L_34 - .L_33)
	.align		4
.L_33:
        /*0064*/ 	.word	index@(_ZN6caffe217lengthsTileKernelIlEEviiPKT_PS1_PKi)
        /*0068*/ 	.word	0x00000000


	//----- nvinfo : EIATTR_MIN_STACK_SIZE
	.align		4
.L_34:
        /*006c*/ 	.byte	0x04, 0x12
        /*006e*/ 	.short	(.L_36 - .L_35)
	.align		4
.L_35:
        /*0070*/ 	.word	index@(_ZN6caffe217lengthsTileKernelIlEEviiPKT_PS1_PKi)
        /*0074*/ 	.word	0x00000000


	//----- nvinfo : EIATTR_MIN_STACK_SIZE
	.align		4
.L_36:
        /*0078*/ 	.byte	0x04, 0x12
        /*007a*/ 	.short	(.L_38 - .L_37)
	.align		4
.L_37:
        /*007c*/ 	.word	index@(_ZN6caffe217lengthsTileKernelIiEEviiPKT_PS1_PKi)
        /*0080*/ 	.word	0x00000000


	//----- nvinfo : EIATTR_MIN_STACK_SIZE
	.align		4
.L_38:
        /*0084*/ 	.byte	0x04, 0x12
        /*0086*/ 	.short	(.L_40 - .L_39)
	.align		4
.L_39:
        /*0088*/ 	.word	index@(_ZN6caffe217lengthsTileKernelIfEEviiPKT_PS1_PKi)
        /*008c*/ 	.word	0x00000000
.L_40:


//--------------------- .nv.compat                --------------------------
	.section	.nv.compat,"",@"SHT_CUDA_COMPAT_INFO"
	.align	4
        /*0000*/ 	.byte	0x02, 0x09, 0x00, 0x00, 0x02, 0x02, 0x01, 0x00, 0x02, 0x05, 0x05, 0x00, 0x03, 0x07, 0x01, 0x01
        /*0010*/ 	.byte	0x02, 0x03, 0x00, 0x00, 0x02, 0x06, 0x01, 0x00, 0x04, 0x0b, 0x08, 0x00, 0x09, 0x00, 0x00, 0x00
        /*0020*/ 	.byte	0x00, 0x00, 0x00, 0x00


//--------------------- .nv.info._ZN6caffe217lengthsTileKernelIlEEviiPKT_PS1_PKi --------------------------
	.section	.nv.info._ZN6caffe217lengthsTileKernelIlEEviiPKT_PS1_PKi,"",@"SHT_CUDA_INFO"
	.sectionflags	@""
	.align	4


	//----- nvinfo : EIATTR_CUDA_API_VERSION
	.align		4
        /*0000*/ 	.byte	0x04, 0x37
        /*0002*/ 	.short	(.L_42 - .L_41)
.L_41:
        /*0004*/ 	.word	0x00000082


	//----- nvinfo : EIATTR_KPARAM_INFO
	.align		4
.L_42:
        /*0008*/ 	.byte	0x04, 0x17
        /*000a*/ 	.short	(.L_44 - .L_43)
.L_43:
        /*000c*/ 	.word	0x00000000
        /*0010*/ 	.short	0x0004
        /*0012*/ 	.short	0x0018
        /*0014*/ 	.byte	0x00, 0xf0, 0x21, 0x00


	//----- nvinfo : EIATTR_KPARAM_INFO
	.align		4
.L_44:
        /*0018*/ 	.byte	0x04, 0x17
        /*001a*/ 	.short	(.L_46 - .L_45)
.L_45:
        /*001c*/ 	.word	0x00000000
        /*0020*/ 	.short	0x0003
        /*0022*/ 	.short	0x0010
        /*0024*/ 	.byte	0x00, 0xf0, 0x21, 0x00


	//----- nvinfo : EIATTR_KPARAM_INFO
	.align		4
.L_46:
        /*0028*/ 	.byte	0x04, 0x17
        /*002a*/ 	.short	(.L_48 - .L_47)
.L_47:
        /*002c*/ 	.word	0x00000000
        /*0030*/ 	.short	0x0002
        /*0032*/ 	.short	0x0008
        /*0034*/ 	.byte	0x00, 0xf0, 0x21, 0x00


	//----- nvinfo : EIATTR_KPARAM_INFO
	.align		4
.L_48:
        /*0038*/ 	.byte	0x04, 0x17
        /*003a*/ 	.short	(.L_50 - .L_49)
.L_49:
        /*003c*/ 	.word	0x00000000
        /*0040*/ 	.short	0x0001
        /*0042*/ 	.short	0x0004
        /*0044*/ 	.byte	0x00, 0xf0, 0x11, 0x00


	//----- nvinfo : EIATTR_KPARAM_INFO
	.align		4
.L_50:
        /*0048*/ 	.byte	0x04, 0x17
        /*004a*/ 	.short	(.L_52 - .L_51)
.L_51:
        /*004c*/ 	.word	0x00000000
        /*0050*/ 	.short	0x0000
        /*0052*/ 	.short	0x0000
        /*0054*/ 	.byte	0x00, 0xf0, 0x11, 0x00


	//----- nvinfo : EIATTR_SPARSE_MMA_MASK
	.align		4
.L_52:
        /*0058*/ 	.byte	0x03, 0x50
        /*005a*/ 	.short	0x0000


	//----- nvinfo : EIATTR_MAXREG_COUNT
	.align		4
        /*005c*/ 	.byte	0x03, 0x1b
        /*005e*/ 	.short	0x00ff


	//----- nvinfo : EIATTR_MERCURY_ISA_VERSION
	.align		4
        /*0060*/ 	.byte	0x03, 0x5f
        /*0062*/ 	.short	0x0101


	//----- nvinfo : EIATTR_VRC_CTA_INIT_COUNT
	.align		4
        /*0064*/ 	.byte	0x02, 0x4a
	.zero		1
	.zero		1


	//----- nvinfo : EIATTR_EXIT_INSTR_OFFSETS
	.align		4
        /*0068*/ 	.byte	0x04, 0x1c
        /*006a*/ 	.short	(.L_54 - .L_53)


	//   ....[0]....
.L_53:
        /*006c*/ 	.word	0x00000090


	//   ....[1]....
        /*0070*/ 	.word	0x00000480


	//----- nvinfo : EIATTR_CRS_STACK_SIZE
	.align		4
.L_54:
        /*0074*/ 	.byte	0x04, 0x1e
        /*0076*/ 	.short	(.L_56 - .L_55)
.L_55:
        /*0078*/ 	.word	0x00000000


	//----- nvinfo : EIATTR_CBANK_PARAM_SIZE
	.align		4
.L_56:
        /*007c*/ 	.byte	0x03, 0x19
        /*007e*/ 	.short	0x0020


	//----- nvinfo : EIATTR_PARAM_CBANK
	.align		4
        /*0080*/ 	.byte	0x04, 0x0a
        /*0082*/ 	.short	(.L_58 - .L_57)
	.align		4
.L_57:
        /*0084*/ 	.word	index@(.nv.constant0._ZN6caffe217lengthsTileKernelIlEEviiPKT_PS1_PKi)
        /*0088*/ 	.short	0x0380
        /*008a*/ 	.short	0x0020


	//----- nvinfo : EIATTR_SW_WAR
	.align		4
.L_58:
        /*008c*/ 	.byte	0x04, 0x36
        /*008e*/ 	.short	(.L_60 - .L_59)
.L_59:
        /*0090*/ 	.word	0x00000008
.L_60:


//--------------------- .nv.info._ZN6caffe217lengthsTileKernelIiEEviiPKT_PS1_PKi --------------------------
	.section	.nv.info._ZN6caffe217lengthsTileKernelIiEEviiPKT_PS1_PKi,"",@"SHT_CUDA_INFO"
	.sectionflags	@""
	.align	4


	//----- nvinfo : EIATTR_CUDA_API_VERSION
	.align		4
        /*0000*/ 	.byte	0x04, 0x37
        /*0002*/ 	.short	(.L_62 - .L_61)
.L_61:
        /*0004*/ 	.word	0x00000082


	//----- nvinfo : EIATTR_KPARAM_INFO
	.align		4
.L_62:
        /*0008*/ 	.byte	0x04, 0x17
        /*000a*/ 	.short	(.L_64 - .L_63)
.L_63:
        /*000c*/ 	.word	0x00000000
        /*0010*/ 	.short	0x0004
        /*0012*/ 	.short	0x0018
        /*0014*/ 	.byte	0x00, 0xf0, 0x21, 0x00


	//----- nvinfo : EIATTR_KPARAM_INFO
	.align		4
.L_64:
        /*0018*/ 	.byte	0x04, 0x17
        /*001a*/ 	.short	(.L_66 - .L_65)
.L_65:
        /*001c*/ 	.word	0x00000000
        /*0020*/ 	.short	0x0003
        /*0022*/ 	.short	0x0010
        /*0024*/ 	.byte	0x00, 0xf0, 0x21, 0x00


	//----- nvinfo : EIATTR_KPARAM_INFO
	.align		4
.L_66:
        /*0028*/ 	.byte	0x04, 0x17
        /*002a*/ 	.short	(.L_68 - .L_67)
.L_67:
        /*002c*/ 	.word	0x00000000
        /*0030*/ 	.short	0x0002
        /*0032*/ 	.short	0x0008
        /*0034*/ 	.byte	0x00, 0xf0, 0x21, 0x00


	//----- nvinfo : EIATTR_KPARAM_INFO
	.align		4
.L_68:
        /*0038*/ 	.byte	0x04, 0x17
        /*003a*/ 	.short	(.L_70 - .L_69)
.L_69:
        /*003c*/ 	.word	0x00000000
        /*0040*/ 	.short	0x0001
        /*0042*/ 	.short	0x0004
        /*0044*/ 	.byte	0x00, 0xf0, 0x11, 0x00


	//----- nvinfo : EIATTR_KPARAM_INFO
	.align		4
.L_70:
        /*0048*/ 	.byte	0x04, 0x17
        /*004a*/ 	.short	(.L_72 - .L_71)
.L_71:
        /*004c*/ 	.word	0x00000000
        /*0050*/ 	.short	0x0000
        /*0052*/ 	.short	0x0000
        /*0054*/ 	.byte	0x00, 0xf0, 0x11, 0x00


	//----- nvinfo : EIATTR_SPARSE_MMA_MASK
	.align		4
.L_72:
        /*0058*/ 	.byte	0x03, 0x50
        /*005a*/ 	.short	0x0000


	//----- nvinfo : EIATTR_MAXREG_COUNT
	.align		4
        /*005c*/ 	.byte	0x03, 0x1b
        /*005e*/ 	.short	0x00ff


	//----- nvinfo : EIATTR_MERCURY_ISA_VERSION
	.align		4
        /*0060*/ 	.byte	0x03, 0x5f
        /*0062*/ 	.short	0x0101


	//----- nvinfo : EIATTR_VRC_CTA_INIT_COUNT
	.align		4
        /*0064*/ 	.byte	0x02, 0x4a
	.zero		1
	.zero		1


	//----- nvinfo : EIATTR_EXIT_INSTR_OFFSETS
	.align		4
        /*0068*/ 	.byte	0x04, 0x1c
        /*006a*/ 	.short	(.L_74 - .L_73)


	//   ....[0]....
.L_73:
        /*006c*/ 	.word	0x00000090


	//   ....[1]....
        /*0070*/ 	.word	0x00000480


	//----- nvinfo : EIATTR_CRS_STACK_SIZE
	.align		4
.L_74:
        /*0074*/ 	.byte	0x04, 0x1e
        /*0076*/ 	.short	(.L_76 - .L_75)
.L_75:
        /*0078*/ 	.word	0x00000000


	//----- nvinfo : EIATTR_CBANK_PARAM_SIZE
	.align		4
.L_76:
        /*007c*/ 	.byte	0x03, 0x19
        /*007e*/ 	.short	0x0020


	//----- nvinfo : EIATTR_PARAM_CBANK
	.align		4
        /*0080*/ 	.byte	0x04, 0x0a
        /*0082*/ 	.short	(.L_78 - .L_77)
	.align		4
.L_77:
        /*0084*/ 	.word	index@(.nv.constant0._ZN6caffe217lengthsTileKernelIiEEviiPKT_PS1_PKi)
        /*0088*/ 	.short	0x0380
        /*008a*/ 	.short	0x0020


	//----- nvinfo : EIATTR_SW_WAR
	.align		4
.L_78:
        /*008c*/ 	.byte	0x04, 0x36
        /*008e*/ 	.short	(.L_80 - .L_79)
.L_79:
        /*0090*/ 	.word	0x00000008
.L_80:


//--------------------- .nv.info._ZN6caffe217lengthsTileKernelIfEEviiPKT_PS1_PKi --------------------------
	.section	.nv.info._ZN6caffe217lengthsTileKernelIfEEviiPKT_PS1_PKi,"",@"SHT_CUDA_INFO"
	.sectionflags	@""
	.align	4


	//----- nvinfo : EIATTR_CUDA_API_VERSION
	.align		4
        /*0000*/ 	.byte	0x04, 0x37
        /*0002*/ 	.short	(.L_82 - .L_81)
.L_81:
        /*0004*/ 	.word	0x00000082


	//----- nvinfo : EIATTR_KPARAM_INFO
	.align		4
.L_82:
        /*0008*/ 	.byte	0x04, 0x17
        /*000a*/ 	.short	(.L_84 - .L_83)
.L_83:
        /*000c*/ 	.word	0x00000000
        /*0010*/ 	.short	0x0004
        /*0012*/ 	.short	0x0018
        /*0014*/ 	.byte	0x00, 0xf0, 0x21, 0x00


	//----- nvinfo : EIATTR_KPARAM_INFO
	.align		4
.L_84:
        /*0018*/ 	.byte	0x04, 0x17
        /*001a*/ 	.short	(.L_86 - .L_85)
.L_85:
        /*001c*/ 	.word	0x00000000
        /*0020*/ 	.short	0x0003
        /*0022*/ 	.short	0x0010
        /*0024*/ 	.byte	0x00, 0xf0, 0x21, 0x00


	//----- nvinfo : EIATTR_KPARAM_INFO
	.align		4
.L_86:
        /*0028*/ 	.byte	0x04, 0x17
        /*002a*/ 	.short	(.L_88 - .L_87)
.L_87:
        /*002c*/ 	.word	0x00000000
        /*0030*/ 	.short	0x0002
        /*0032*/ 	.short	0x0008
        /*0034*/ 	.byte	0x00, 0xf0, 0x21, 0x00


	//----- nvinfo : EIATTR_KPARAM_INFO
	.align		4
.L_88:
        /*0038*/ 	.byte	0x04, 0x17
        /*003a*/ 	.short	(.L_90 - .L_89)
.L_89:
        /*003c*/ 	.word	0x00000000
        /*0040*/ 	.short	0x0001
        /*0042*/ 	.short	0x0004
        /*0044*/ 	.byte	0x00, 0xf0, 0x11, 0x00


	//----- nvinfo : EIATTR_KPARAM_INFO
	.align		4
.L_90:
        /*0048*/ 	.byte	0x04, 0x17
        /*004a*/ 	.short	(.L_92 - .L_91)
.L_91:
        /*004c*/ 	.word	0x00000000
        /*0050*/ 	.short	0x0000
        /*0052*/ 	.short	0x0000
        /*0054*/ 	.byte	0x00, 0xf0, 0x11, 0x00


	//----- nvinfo : EIATTR_SPARSE_MMA_MASK
	.align		4
.L_92:
        /*0058*/ 	.byte	0x03, 0x50
        /*005a*/ 	.short	0x0000


	//----- nvinfo : EIATTR_MAXREG_COUNT
	.align		4
        /*005c*/ 	.byte	0x03, 0x1b
        /*005e*/ 	.short	0x00ff


	//----- nvinfo : EIATTR_MERCURY_ISA_VERSION
	.align		4
        /*0060*/ 	.byte	0x03, 0x5f
        /*0062*/ 	.short	0x0101


	//----- nvinfo : EIATTR_VRC_CTA_INIT_COUNT
	.align		4
        /*0064*/ 	.byte	0x02, 0x4a
	.zero		1
	.zero		1


	//----- nvinfo : EIATTR_EXIT_INSTR_OFFSETS
	.align		4
        /*0068*/ 	.byte	0x04, 0x1c
        /*006a*/ 	.short	(.L_94 - .L_93)


	//   ....[0]....
.L_93:
        /*006c*/ 	.word	0x00000090


	//   ....[1]....
        /*0070*/ 	.word	0x00000480


	//----- nvinfo : EIATTR_CRS_STACK_SIZE
	.align		4
.L_94:
        /*0074*/ 	.byte	0x04, 0x1e
        /*0076*/ 	.short	(.L_96 - .L_95)
.L_95:
        /*0078*/ 	.word	0x00000000


	//----- nvinfo : EIATTR_CBANK_PARAM_SIZE
	.align		4
.L_96:
        /*007c*/ 	.byte	0x03, 0x19
        /*007e*/ 	.short	0x0020


	//----- nvinfo : EIATTR_PARAM_CBANK
	.align		4
        /*0080*/ 	.byte	0x04, 0x0a
        /*0082*/ 	.short	(.L_98 - .L_97)
	.align		4
.L_97:
        /*0084*/ 	.word	index@(.nv.constant0._ZN6caffe217lengthsTileKernelIfEEviiPKT_PS1_PKi)
        /*0088*/ 	.short	0x0380
        /*008a*/ 	.short	0x0020


	//----- nvinfo : EIATTR_SW_WAR
	.align		4
.L_98:
        /*008c*/ 	.byte	0x04, 0x36
        /*008e*/ 	.short	(.L_100 - .L_99)
.L_99:
        /*0090*/ 	.word	0x00000008
.L_100:


//--------------------- .nv.callgraph             --------------------------
	.section	.nv.callgraph,"",@"SHT_CUDA_CALLGRAPH"
	.align	4
	.sectionentsize	8
	.align		4
        /*0000*/ 	.word	0x00000000
	.align		4
        /*0004*/ 	.word	0xffffffff
	.align		4
        /*0008*/ 	.word	0x00000000
	.align		4
        /*000c*/ 	.word	0xfffffffe
	.align		4
        /*0010*/ 	.word	0x00000000
	.align		4
        /*0014*/ 	.word	0xfffffffd
	.align		4
        /*0018*/ 	.word	0x00000000
	.align		4
        /*001c*/ 	.word	0xfffffffc


//--------------------- .nv.constant4             --------------------------
	.section	.nv.constant4,"a",@progbits
	.align	8
	.align		8
.nv.constant4:
        /*0000*/ 	.dword	_ZTVSt9basic_iosIcSt11char_traitsIcEE
	.align		8
        /*0008*/ 	.dword	_ZTTSo
	.align		8
        /*0010*/ 	.dword	_ZTVSt15basic_streambufIcSt11char_traitsIcEE
	.align		8
        /*0018*/ 	.dword	_ZTVNSt7__cxx1115basic_stringbufIcSt11char_traitsIcESaIcEEE
	.align		8
        /*0020*/ 	.dword	_ZTTNSt7__cxx1119basic_ostringstreamIcSt11char_traitsIcESaIcEEE
	.align		8
        /*0028*/ 	.dword	_ZTVN10__cxxabiv119__pointer_type_infoE
	.align		8
        /*0030*/ 	.dword	_ZTVN10__cxxabiv120__function_type_infoE
	.align		8
        /*0038*/ 	.dword	_ZTVN10__cxxabiv117__class_type_infoE
	.align		8
        /*0040*/ 	.dword	_ZTVN10__cxxabiv120__si_class_type_infoE
	.align		8
        /*0048*/ 	.dword	_ZTVSt9exception
	.align		8
        /*0050*/ 	.dword	_ZTVN3c105ErrorE
	.align		8
        /*0058*/ 	.dword	_ZTVN2at11BaseContextE
	.align		8
        /*0060*/ 	.dword	_ZTVN6caffe210CPUContextE
	.align		8
        /*0068*/ 	.dword	_ZTVN3c1020intrusive_ptr_targetE
	.align		8
        /*0070*/ 	.dword	_ZTVN3c1011StorageImplE
	.align		8
        /*0078*/ 	.dword	_ZTVN6caffe28OperatorINS_11CUDAContextEEE
	.align		8
        /*0080*/ 	.dword	_ZTVN6caffe213LengthsTileOpINS_11CUDAContextEEE


//--------------------- .text._ZN6caffe217lengthsTileKernelIlEEviiPKT_PS1_PKi --------------------------
	.section	.text._ZN6caffe217lengthsTileKernelIlEEviiPKT_PS1_PKi,"ax",@progbits
	.align	128
        .global         _ZN6caffe217lengthsTileKernelIlEEviiPKT_PS1_PKi
        .type           _ZN6caffe217lengthsTileKernelIlEEviiPKT_PS1_PKi,@function
        .size           _ZN6caffe217lengthsTileKernelIlEEviiPKT_PS1_PKi,(.L_x_18 - _ZN6caffe217lengthsTileKernelIlEEviiPKT_PS1_PKi)
        .other          _ZN6caffe217lengthsTileKernelIlEEviiPKT_PS1_PKi,@"STO_CUDA_ENTRY STV_DEFAULT"
_ZN6caffe217lengthsTileKernelIlEEviiPKT_PS1_PKi:
.text._ZN6caffe217lengthsTileKernelIlEEviiPKT_PS1_PKi:
[----:B------:R-:W-:Y:S01]  /*0000*/  LDC R1, c[0x0][0x37c] ;  /* 0x0000df00ff017b82 */ /* 0x000fe20000000800 */
[----:B------:R-:W0:Y:S01]  /*0010*/  S2R R2, SR_CTAID.X ;  /* 0x0000000000027919 */ /* 0x000e220000002500 */
[----:B------:R-:W0:Y:S01]  /*0020*/  LDCU UR6, c[0x0][0x360] ;  /* 0x00006c00ff0677ac */ /* 0x000e220008000800 */
[----:B------:R-:W0:Y:S01]  /*0030*/  S2R R3, SR_TID.X ;  /* 0x0000000000037919 */ /* 0x000e220000002100 */
[----:B------:R-:W1:Y:S02]  /*0040*/  LDCU UR4, c[0x0][0x380] ;  /* 0x00007000ff0477ac */ /* 0x000e640008000800 */
[----:B-1----:R-:W-:Y:S01]  /*0050*/  USHF.R.S32.HI UR7, URZ, 0x1f, UR4 ;  /* 0x0000001fff077899 */ /* 0x002fe20008011404 */
[----:B0-----:R-:W-:-:S05]  /*0060*/  IMAD R2, R2, UR6, R3 ;  /* 0x0000000602027c24 */ /* 0x001fca000f8e0203 */
[----:B------:R-:W-:-:S04]  /*0070*/  ISETP.GE.U32.AND P0, PT, R2, UR4, PT ;  /* 0x0000000402007c0c */ /* 0x000fc8000bf06070 */
[----:B------:R-:W-:-:S13]  /*0080*/  ISETP.GE.U32.AND.EX P0, PT, RZ, UR7, PT, P0 ;  /* 0x00000007ff007c0c */ /* 0x000fda000bf06100 */
[----:B------:R-:W-:Y:S05]  /*0090*/  @P0 EXIT ;  /* 0x000000000000094d */ /* 0x000fea0003800000 */
[----:B------:R-:W0:Y:S01]  /*00a0*/  LDCU UR5, c[0x0][0x384] ;  /* 0x00007080ff0577ac */ /* 0x000e220008000800 */
[----:B------:R-:W-:Y:S01]  /*00b0*/  BSSY.RECONVERGENT B0, `(.L_x_0) ;  /* 0x000003c000007945 */ /* 0x000fe20003800200 */
[----:B------:R-:W-:Y:S01]  /*00c0*/  IMAD.MOV.U32 R3, RZ, RZ, RZ ;  /* 0x000000ffff037224 */ /* 0x000fe200078e00ff */
[----:B------:R-:W1:Y:S01]  /*00d0*/  LDCU UR4, c[0x0][0x370] ;  /* 0x00006e00ff0477ac */ /* 0x000e620008000800 */
[----:B------:R-:W2:Y:S01]  /*00e0*/  LDCU.64 UR8, c[0x0][0x358] ;  /* 0x00006b00ff0877ac */ /* 0x000ea20008000a00 */
[----:B------:R-:W3:Y:S01]  /*00f0*/  LDCU UR10, c[0x0][0x384] ;  /* 0x00007080ff0a77ac */ /* 0x000ee20008000800 */
[----:B------:R-:W4:Y:S01]  /*0100*/  LDCU.128 UR12, c[0x0][0x390] ;  /* 0x00007200ff0c77ac */ /* 0x000f220008000c00 */
[----:B------:R-:W2:Y:S01]  /*0110*/  LDCU.128 UR16, c[0x0][0x380] ;  /* 0x00007000ff1077ac */ /* 0x000ea20008000c00 */
[----:B0-----:R-:W-:Y:S02]  /*0120*/  USHF.R.S32.HI UR5, URZ, 0x1f, UR5 ;  /* 0x0000001fff057899 */ /* 0x001fe40008011405 */
[----:B-1----:R-:W-:-:S12]  /*0130*/  UIMAD UR6, UR6, UR4, URZ ;  /* 0x00000004060672a4 */ /* 0x002fd8000f8e02ff */
.L_x_4:
[----:B------:R-:W-:Y:S01]  /*0140*/  LOP3.LUT R0, R3, UR5, RZ, 0xfc, !PT ;  /* 0x0000000503007c12 */ /* 0x000fe2000f8efcff */
[----:B------:R-:W-:Y:S03]  /*0150*/  BSSY.RECONVERGENT B1, `(.L_x_1) ;  /* 0x000001b000017945 */ /* 0x000fe60003800200 */
[----:B------:R-:W-:-:S13]  /*0160*/  ISETP.NE.U32.AND P0, PT, R0, RZ, PT ;  /* 0x000000ff0000720c */ /* 0x000fda0003f05070 */
[----:B0-----:R-:W-:Y:S05]  /*0170*/  @!P0 BRA `(.L_x_2) ;  /* 0x0000000000148947 */ /* 0x001fea0003800000 */
[----:B------:R-:W-:-:S07]  /*0180*/  MOV R0, 0x1a0 ;  /* 0x000001a000007802 */ /* 0x000fce0000000f00 */
[----:B--234-:R-:W-:Y:S05]  /*0190*/  CALL.REL.NOINC `($__internal_0_$__cuda_sm20_div_u64) ;  /* 0x0000000000bc7944 */ /* 0x01cfea0003c00000 */
[----:B------:R-:W-:Y:S02]  /*01a0*/  IMAD.MOV.U32 R4, RZ, RZ, R6 ;  /* 0x000000ffff047224 */ /* 0x000fe400078e0006 */
[----:B------:R-:W-:Y:S01]  /*01b0*/  IMAD.MOV.U32 R5, RZ, RZ, R7 ;  /* 0x000000ffff057224 */ /* 0x000fe200078e0007 */
[----:B------:R-:W-:Y:S06]  /*01c0*/  BRA `(.L_x_3) ;  /* 0x00000000004c7947 */ /* 0x000fec0003800000 */
.L_x_2:
[----:B---3--:R-:W0:Y:S01]  /*01d0*/  I2F.U32.RP R0, UR10 ;  /* 0x0000000a00007d06 */ /* 0x008e220008209000 */
[----:B------:R-:W-:-:S07]  /*01e0*/  ISETP.NE.U32.AND P2, PT, RZ, UR10, PT ;  /* 0x0000000aff007c0c */ /* 0x000fce000bf45070 */
[----:B0-----:R-:W0:Y:S02]  /*01f0*/  MUFU.RCP R0, R0 ;  /* 0x0000000000007308 */ /* 0x001e240000001000 */
[----:B0-----:R-:W-:-:S06]  /*0200*/  IADD3 R4, PT, PT, R0, 0xffffffe, RZ ;  /* 0x0ffffffe00047810 */ /* 0x001fcc0007ffe0ff */
[----:B------:R0:W1:Y:S02]  /*0210*/  F2I.FTZ.U32.TRUNC.NTZ R5, R4 ;  /* 0x0000000400057305 */ /* 0x000064000021f000 */
[----:B0-----:R-:W-:Y:S02]  /*0220*/  IMAD.MOV.U32 R4, RZ, RZ, RZ ;  /* 0x000000ffff047224 */ /* 0x001fe400078e00ff */
[----:B-1----:R-:W-:-:S04]  /*0230*/  IMAD.MOV R7, RZ, RZ, -R5 ;  /* 0x000000ffff077224 */ /* 0x002fc800078e0a05 */
[----:B------:R-:W-:-:S04]  /*0240*/  IMAD R7, R7, UR10, RZ ;  /* 0x0000000a07077c24 */ /* 0x000fc8000f8e02ff */
[----:B------:R-:W-:-:S06]  /*0250*/  IMAD.HI.U32 R5, R5, R7, R4 ;  /* 0x0000000705057227 */ /* 0x000fcc00078e0004 */
[----:B------:R-:W-:-:S04]  /*0260*/  IMAD.HI.U32 R4, R5, R2, RZ ;  /* 0x0000000205047227 */ /* 0x000fc800078e00ff */
[----:B------:R-:W-:-:S04]  /*0270*/  IMAD.MOV R5, RZ, RZ, -R4 ;  /* 0x000000ffff057224 */ /* 0x000fc800078e0a04 */
[----:B------:R-:W-:-:S05]  /*0280*/  IMAD R5, R5, UR10, R2 ;  /* 0x0000000a05057c24 */ /* 0x000fca000f8e0202 */
[----:B------:R-:W-:-:S13]  /*0290*/  ISETP.GE.U32.AND P0, PT, R5, UR10, PT ;  /* 0x0000000a05007c0c */ /* 0x000fda000bf06070 */
[----:B------:R-:W-:Y:S01]  /*02a0*/  @P0 IADD3 R5, PT, PT, R5, -UR10, RZ ;  /* 0x8000000a05050c10 */ /* 0x000fe2000fffe0ff */
[----:B------:R-:W-:-:S03]  /*02b0*/  @P0 VIADD R4, R4, 0x1 ;  /* 0x0000000104040836 */ /* 0x000fc60000000000 */
[----:B------:R-:W-:Y:S01]  /*02c0*/  ISETP.GE.U32.AND P1, PT, R5, UR10, PT ;  /* 0x0000000a05007c0c */ /* 0x000fe2000bf26070 */
[----:B------:R-:W-:-:S12]  /*02d0*/  IMAD.MOV.U32 R5, RZ, RZ, RZ ;  /* 0x000000ffff057224 */ /* 0x000fd800078e00ff */
[----:B------:R-:W-:Y:S01]  /*02e0*/  @P1 VIADD R4, R4, 0x1 ;  /* 0x0000000104041836 */ /* 0x000fe20000000000 */
[----:B------:R-:W-:-:S07]  /*02f0*/  @!P2 LOP3.LUT R4, RZ, UR10, RZ, 0x33, !PT ;  /* 0x0000000aff04ac12 */ /* 0x000fce000f8e33ff */
.L_x_3:
[----:B--2-4-:R-:W-:Y:S05]  /*0300*/  BSYNC.RECONVERGENT B1 ;  /* 0x0000000000017941 */ /* 0x014fea0003800200 */
.L_x_1:
[----:B------:R-:W-:-:S04]  /*0310*/  LEA R6, P0, R4, UR14, 0x2 ;  /* 0x0000000e04067c11 */ /* 0x000fc8000f8010ff */
[----:B------:R-:W-:-:S06]  /*0320*/  LEA.HI.X R7, R4, UR15, R5, 0x2, P0 ;  /* 0x0000000f04077c11 */ /* 0x000fcc00080f1405 */
[----:B------:R-:W2:Y:S01]  /*0330*/  LDG.E R7, desc[UR8][R6.64] ;  /* 0x0000000806077981 */ /* 0x000ea2000c1e1900 */
[----:B------:R-:W-:-:S04]  /*0340*/  IADD3 R9, P0, PT, RZ, -R4, RZ ;  /* 0x80000004ff097210 */ /* 0x000fc80007f1e0ff */
[----:B------:R-:W-:Y:S01]  /*0350*/  IADD3.X R0, PT, PT, RZ, ~R5, RZ, P0, !PT ;  /* 0x80000005ff007210 */ /* 0x000fe200007fe4ff */
[----:B------:R-:W-:-:S04]  /*0360*/  IMAD.WIDE.U32 R4, R9, UR17, R2 ;  /* 0x0000001109047c25 */ /* 0x000fc8000f8e0002 */
[----:B------:R-:W-:-:S04]  /*0370*/  IMAD R0, R0, UR17, RZ ;  /* 0x0000001100007c24 */ /* 0x000fc8000f8e02ff */
[----:B------:R-:W-:Y:S01]  /*0380*/  IMAD R8, R9, UR5, R0 ;  /* 0x0000000509087c24 */ /* 0x000fe2000f8e0200 */
[----:B--2---:R-:W-:Y:S02]  /*0390*/  SHF.R.S32.HI R9, RZ, 0x1f, R7 ;  /* 0x0000001fff097819 */ /* 0x004fe40000011407 */
[----:B------:R-:W-:-:S04]  /*03a0*/  IADD3 R0, P0, PT, R7, R4, RZ ;  /* 0x0000000407007210 */ /* 0x000fc80007f1e0ff */
[----:B------:R-:W-:Y:S02]  /*03b0*/  IADD3.X R9, PT, PT, R9, R5, R8, P0, !PT ;  /* 0x0000000509097210 */ /* 0x000fe400007fe408 */
[----:B------:R-:W-:-:S04]  /*03c0*/  LEA R4, P0, R0, UR18, 0x3 ;  /* 0x0000001200047c11 */ /* 0x000fc8000f8018ff */
[----:B------:R-:W-:-:S06]  /*03d0*/  LEA.HI.X R5, R0, UR19, R9, 0x3, P0 ;  /* 0x0000001300057c11 */ /* 0x000fcc00080f1c09 */
[----:B------:R-:W2:Y:S01]  /*03e0*/  LDG.E.64 R4, desc[UR8][R4.64] ;  /* 0x0000000804047981 */ /* 0x000ea2000c1e1b00 */
[----:B------:R-:W-:-:S04]  /*03f0*/  LEA R6, P0, R2, UR12, 0x3 ;  /* 0x0000000c02067c11 */ /* 0x000fc8000f8018ff */
[C---:B------:R-:W-:Y:S02]  /*0400*/  LEA.HI.X R7, R2.reuse, UR13, R3, 0x3, P0 ;  /* 0x0000000d02077c11 */ /* 0x040fe400080f1c03 */
[----:B------:R-:W-:-:S05]  /*0410*/  IADD3 R2, P0, PT, R2, UR6, RZ ;  /* 0x0000000602027c10 */ /* 0x000fca000ff1e0ff */
[----:B------:R-:W-:Y:S01]  /*0420*/  IMAD.X R3, RZ, RZ, R3, P0 ;  /* 0x000000ffff037224 */ /* 0x000fe200000e0603 */
[----:B------:R-:W-:-:S04]  /*0430*/  ISETP.GE.U32.AND P0, PT, R2, UR16, PT ;  /* 0x0000001002007c0c */ /* 0x000fc8000bf06070 */
[----:B------:R-:W-:Y:S01]  /*0440*/  ISETP.GE.U32.AND.EX P0, PT, R3, UR7, PT, P0 ;  /* 0x0000000703007c0c */ /* 0x000fe2000bf06100 */
[----:B--2---:R0:W-:-:S12]  /*0450*/  STG.E.64 desc[UR8][R6.64], R4 ;  /* 0x0000000406007986 */ /* 0x0041d8000c101b08 */
[----:B------:R-:W-:Y:S05]  /*0460*/  @!P0 BRA `(.L_x_4) ;  /* 0xfffffffc00348947 */ /* 0x000fea000383ffff */
[----:B------:R-:W-:Y:S05]  /*0470*/  BSYNC.RECONVERGENT B0 ;  /* 0x0000000000007941 */ /* 0x000fea0003800200 */
.L_x_0:
[----:B------:R-:W-:Y:S05]  /*0480*/  EXIT ;  /* 0x000000000000794d */ /* 0x000fea0003800000 */
        .weak           $__internal_0_$__cuda_sm20_div_u64
        .type           $__internal_0_$__cuda_sm20_div_u64,@function
        .size           $__internal_0_$__cuda_sm20_div_u64,(.L_x_18 - $__internal_0_$__cuda_sm20_div_u64)
$__internal_0_$__cuda_sm20_div_u64:
[----:B------:R-:W0:Y:S02]  /*0490*/  LDCU UR4, c[0x0][0x384] ;  /* 0x00007080ff0477ac */ /* 0x000e240008000800 */
[----:B0-----:R-:W0:Y:S08]  /*04a0*/  I2F.U64.RP R8, UR4 ;  /* 0x0000000400087d12 */ /* 0x001e300008309000 */
[----:B0-----:R-:W0:Y:S02]  /*04b0*/  MUFU.RCP R8, R8 ;  /* 0x0000000800087308 */ /* 0x001e240000001000 */
[----:B0-----:R-:W-:-:S06]  /*04c0*/  VIADD R4, R8, 0x1ffffffe ;  /* 0x1ffffffe08047836 */ /* 0x001fcc0000000000 */
[----:B------:R-:W0:Y:S02]  /*04d0*/  F2I.U64.TRUNC R4, R4 ;  /* 0x0000000400047311 */ /* 0x000e24000020d800 */
[----:B0-----:R-:W-:-:S04]  /*04e0*/  IMAD.WIDE.U32 R6, R4, UR4, RZ ;  /* 0x0000000404067c25 */ /* 0x001fc8000f8e00ff */
[----:B------:R-:W-:Y:S01]  /*04f0*/  IMAD R7, R4, UR5, R7 ;  /* 0x0000000504077c24 */ /* 0x000fe2000f8e0207 */
[----:B------:R-:W-:-:S03]  /*0500*/  IADD3 R9, P0, PT, RZ, -R6, RZ ;  /* 0x80000006ff097210 */ /* 0x000fc60007f1e0ff */
[----:B------:R-:W-:Y:S02]  /*0510*/  IMAD R7, R5, UR4, R7 ;  /* 0x0000000405077c24 */ /* 0x000fe4000f8e0207 */
[----:B------:R-:W-:-:S04]  /*0520*/  IMAD.HI.U32 R6, R4, R9, RZ ;  /* 0x0000000904067227 */ /* 0x000fc800078e00ff */
[----:B------:R-:W-:Y:S01]  /*0530*/  IMAD.X R11, RZ, RZ, ~R7, P0 ;  /* 0x000000ffff0b7224 */ /* 0x000fe200000e0e07 */
[----:B------:R-:W-:-:S03]  /*0540*/  MOV R7, R4 ;  /* 0x0000000400077202 */ /* 0x000fc60000000f00 */
[-C--:B------:R-:W-:Y:S02]  /*0550*/  IMAD R13, R5, R11.reuse, RZ ;  /* 0x0000000b050d7224 */ /* 0x080fe400078e02ff */
[----:B------:R-:W-:-:S04]  /*0560*/  IMAD.WIDE.U32 R6, P0, R4, R11, R6 ;  /* 0x0000000b04067225 */ /* 0x000fc80007800006 */
[----:B------:R-:W-:-:S04]  /*0570*/  IMAD.HI.U32 R11, R5, R11, RZ ;  /* 0x0000000b050b7227 */ /* 0x000fc800078e00ff */
[----:B------:R-:W-:-:S05]  /*0580*/  IMAD.HI.U32 R6, P1, R5, R9, R6 ;  /* 0x0000000905067227 */ /* 0x000fca0007820006 */
[----:B------:R-:W-:Y:S01]  /*0590*/  IADD3 R7, P2, PT, R13, R6, RZ ;  /* 0x000000060d077210 */ /* 0x000fe20007f5e0ff */
[----:B------:R-:W-:-:S04]  /*05a0*/  IMAD.X R6, R11, 0x1, R5, P0 ;  /* 0x000000010b067824 */ /* 0x000fc800000e0605 */
[----:B------:R-:W-:Y:S01]  /*05b0*/  IMAD.WIDE.U32 R4, R7, UR4, RZ ;  /* 0x0000000407047c25 */ /* 0x000fe2000f8e00ff */
[----:B------:R-:W-:-:S03]  /*05c0*/  IADD3.X R9, PT, PT, RZ, RZ, R6, P2, P1 ;  /* 0x000000ffff097210 */ /* 0x000fc600017e2406 */
[----:B------:R-:W-:Y:S01]  /*05d0*/  IMAD R6, R7, UR5, R5 ;  /* 0x0000000507067c24 */ /* 0x000fe2000f8e0205 */
[----:B------:R-:W-:-:S03]  /*05e0*/  IADD3 R5, P0, PT, RZ, -R4, RZ ;  /* 0x80000004ff057210 */ /* 0x000fc60007f1e0ff */
[----:B------:R-:W-:Y:S02]  /*05f0*/  IMAD R4, R9, UR4, R6 ;  /* 0x0000000409047c24 */ /* 0x000fe4000f8e0206 */
[----:B------:R-:W-:-:S04]  /*0600*/  IMAD.HI.U32 R6, R7, R5, RZ ;  /* 0x0000000507067227 */ /* 0x000fc800078e00ff */
[----:B------:R-:W-:-:S04]  /*0610*/  IMAD.X R4, RZ, RZ, ~R4, P0 ;  /* 0x000000ffff047224 */ /* 0x000fc800000e0e04 */
[----:B------:R-:W-:-:S04]  /*0620*/  IMAD.WIDE.U32 R6, P0, R7, R4, R6 ;  /* 0x0000000407067225 */ /* 0x000fc80007800006 */
[C---:B------:R-:W-:Y:S02]  /*0630*/  IMAD R8, R9.reuse, R4, RZ ;  /* 0x0000000409087224 */ /* 0x040fe400078e02ff */
[----:B------:R-:W-:-:S04]  /*0640*/  IMAD.HI.U32 R7, P1, R9, R5, R6 ;  /* 0x0000000509077227 */ /* 0x000fc80007820006 */
[----:B------:R-:W-:Y:S02]  /*0650*/  HFMA2 R5, -RZ, RZ, 0, 0 ;  /* 0x00000000ff057431 */ /* 0x000fe400000001ff */
[----:B------:R-:W-:Y:S01]  /*0660*/  IMAD.HI.U32 R4, R9, R4, RZ ;  /* 0x0000000409047227 */ /* 0x000fe200078e00ff */
[----:B------:R-:W-:-:S03]  /*0670*/  IADD3 R7, P2, PT, R8, R7, RZ ;  /* 0x0000000708077210 */ /* 0x000fc60007f5e0ff */
[----:B------:R-:W-:Y:S02]  /*0680*/  IMAD.X R9, R4, 0x1, R9, P0 ;  /* 0x0000000104097824 */ /* 0x000fe400000e0609 */
[----:B------:R-:W-:-:S03]  /*0690*/  IMAD.HI.U32 R4, R7, R2, RZ ;  /* 0x0000000207047227 */ /* 0x000fc600078e00ff */
[----:B------:R-:W-:Y:S01]  /*06a0*/  IADD3.X R9, PT, PT, RZ, RZ, R9, P2, P1 ;  /* 0x000000ffff097210 */ /* 0x000fe200017e2409 */
[----:B------:R-:W-:-:S04]  /*06b0*/  IMAD.WIDE.U32 R4, R7, R3, R4 ;  /* 0x0000000307047225 */ /* 0x000fc800078e0004 */
[C---:B------:R-:W-:Y:S02]  /*06c0*/  IMAD R7, R9.reuse, R3, RZ ;  /* 0x0000000309077224 */ /* 0x040fe400078e02ff */
[----:B------:R-:W-:-:S04]  /*06d0*/  IMAD.HI.U32 R4, P0, R9, R2, R4 ;  /* 0x0000000209047227 */ /* 0x000fc80007800004 */
[----:B------:R-:W-:Y:S01]  /*06e0*/  IMAD.HI.U32 R6, R9, R3, RZ ;  /* 0x0000000309067227 */ /* 0x000fe200078e00ff */
[----:B------:R-:W-:-:S03]  /*06f0*/  IADD3 R7, P1, PT, R7, R4, RZ ;  /* 0x0000000407077210 */ /* 0x000fc60007f3e0ff */
[----:B------:R-:W-:Y:S02]  /*0700*/  IMAD.X R6, RZ, RZ, R6, P0 ;  /* 0x000000ffff067224 */ /* 0x000fe400000e0606 */
[----:B------:R-:W-:-:S04]  /*0710*/  IMAD.WIDE.U32 R4, R7, UR4, RZ ;  /* 0x0000000407047c25 */ /* 0x000fc8000f8e00ff */
[----:B------:R-:W-:Y:S01]  /*0720*/  IMAD.X R6, RZ, RZ, R6, P1 ;  /* 0x000000ffff067224 */ /* 0x000fe200008e0606 */
[----:B------:R-:W-:Y:S01]  /*0730*/  IADD3 R11, P1, PT, -R4, R2, RZ ;  /* 0x00000002040b7210 */ /* 0x000fe20007f3e1ff */
[----:B------:R-:W-:-:S03]  /*0740*/  IMAD R5, R7, UR5, R5 ;  /* 0x0000000507057c24 */ /* 0x000fc6000f8e0205 */
[C---:B------:R-:W-:Y:S01]  /*0750*/  ISETP.GE.U32.AND P0, PT, R11.reuse, UR4, PT ;  /* 0x000000040b007c0c */ /* 0x040fe2000bf06070 */
[----:B------:R-:W-:Y:S01]  /*0760*/  IMAD R4, R6, UR4, R5 ;  /* 0x0000000406047c24 */ /* 0x000fe2000f8e0205 */
[----:B------:R-:W-:-:S04]  /*0770*/  IADD3 R8, P2, PT, R11, -UR4, RZ ;  /* 0x800000040b087c10 */ /* 0x000fc8000ff5e0ff */
[----:B------:R-:W-:Y:S02]  /*0780*/  IADD3.X R13, PT, PT, ~R4, R3, RZ, P1, !PT ;  /* 0x00000003040d7210 */ /* 0x000fe40000ffe5ff */
[----:B------:R-:W-:Y:S02]  /*0790*/  IADD3 R4, P1, PT, R7, 0x1, RZ ;  /* 0x0000000107047810 */ /* 0x000fe40007f3e0ff */
[C---:B------:R-:W-:Y:S02]  /*07a0*/  ISETP.GE.U32.AND.EX P0, PT, R13.reuse, UR5, PT, P0 ;  /* 0x000000050d007c0c */ /* 0x040fe4000bf06100 */
[----:B------:R-:W-:Y:S01]  /*07b0*/  IADD3.X R10, PT, PT, R13, ~UR5, RZ, P2, !PT ;  /* 0x800000050d0a7c10 */ /* 0x000fe200097fe4ff */
[----:B------:R-:W-:Y:S01]  /*07c0*/  IMAD.X R9, RZ, RZ, R6, P1 ;  /* 0x000000ffff097224 */ /* 0x000fe200008e0606 */
[----:B------:R-:W-:Y:S02]  /*07d0*/  SEL R8, R8, R11, P0 ;  /* 0x0000000b08087207 */ /* 0x000fe40000000000 */
[----:B------:R-:W-:-:S02]  /*07e0*/  SEL R5, R4, R7, P0 ;  /* 0x0000000704057207 */ /* 0x000fc40000000000 */
[----:B------:R-:W-:Y:S02]  /*07f0*/  SEL R7, R10, R13, P0 ;  /* 0x0000000d0a077207 */ /* 0x000fe40000000000 */
[----:B------:R-:W-:Y:S02]  /*0800*/  SEL R4, R9, R6, P0 ;  /* 0x0000000609047207 */ /* 0x000fe40000000000 */
[----:B------:R-:W-:Y:S02]  /*0810*/  ISETP.GE.U32.AND P0, PT, R8, UR4, PT ;  /* 0x0000000408007c0c */ /* 0x000fe4000bf06070 */
[----:B------:R-:W-:Y:S02]  /*0820*/  IADD3 R6, P2, PT, R5, 0x1, RZ ;  /* 0x0000000105067810 */ /* 0x000fe40007f5e0ff */
[----:B------:R-:W-:Y:S02]  /*0830*/  ISETP.GE.U32.AND.EX P0, PT, R7, UR5, PT, P0 ;  /* 0x0000000507007c0c */ /* 0x000fe4000bf06100 */
[----:B------:R-:W-:Y:S01]  /*0840*/  ISETP.NE.U32.AND P1, PT, RZ, UR4, PT ;  /* 0x00000004ff007c0c */ /* 0x000fe2000bf25070 */
[----:B------:R-:W-:Y:S01]  /*0850*/  IMAD.X R7, RZ, RZ, R4, P2 ;  /* 0x000000ffff077224 */ /* 0x000fe200010e0604 */
[----:B------:R-:W-:Y:S01]  /*0860*/  SEL R6, R6, R5, P0 ;  /* 0x0000000506067207 */ /* 0x000fe20000000000 */
[----:B------:R-:W-:Y:S01]  /*0870*/  IMAD.MOV.U32 R5, RZ, RZ, 0x0 ;  /* 0x00000000ff057424 */ /* 0x000fe200078e00ff */
[----:B------:R-:W-:-:S02]  /*0880*/  ISETP.NE.AND.EX P1, PT, RZ, UR5, PT, P1 ;  /* 0x00000005ff007c0c */ /* 0x000fc4000bf25310 */
[----:B------:R-:W-:Y:S02]  /*0890*/  SEL R7, R7, R4, P0 ;  /* 0x0000000407077207 */ /* 0x000fe40000000000 */
[----:B------:R-:W-:Y:S02]  /*08a0*/  MOV R4, R0 ;  /* 0x0000000000047202 */ /* 0x000fe40000000f00 */
[----:B------:R-:W-:Y:S02]  /*08b0*/  SEL R6, R6, 0xffffffff, P1 ;  /* 0xffffffff06067807 */ /* 0x000fe40000800000 */
[----:B------:R-:W-:Y:S01]  /*08c0*/  SEL R7, R7, 0xffffffff, P1 ;  /* 0xffffffff07077807 */ /* 0x000fe20000800000 */
[----:B------:R-:W-:Y:S06]  /*08d0*/  RET.REL.NODEC R4 `(_ZN6caffe217lengthsTileKernelIlEEviiPKT_PS1_PKi) ;  /* 0xfffffff404c87950 */ /* 0x000fec0003c3ffff */
.L_x_5:
[----:B------:R-:W-:-:S00]  /*08e0*/  BRA `(.L_x_5) ;  /* 0xfffffffc00fc7947 */ /* 0x000fc0000383ffff */
[----:B------:R-:W-:-:S00]  /*08f0*/  NOP ;  /* 0x0000000000007918 */ /* 0x000fc00000000000 */
        /* <DEDUP_REMOVED lines=8> */
.L_x_18:


//--------------------- .text._ZN6caffe217lengthsTileKernelIiEEviiPKT_PS1_PKi --------------------------
	.section	.text._ZN6caffe217lengthsTileKernelIiEEviiPKT_PS1_PKi,"ax",@progbits
	.align	128
        .global         _ZN6caffe217lengthsTileKernelIiEEviiPKT_PS1_PKi
        .type           _ZN6caffe217lengthsTileKernelIiEEviiPKT_PS1_PKi,@function
        .size           _ZN6caffe217lengthsTileKernelIiEEviiPKT_PS1_PKi,(.L_x_19 - _ZN6caffe217lengthsTileKernelIiEEviiPKT_PS1_PKi)
        .other          _ZN6caffe217lengthsTileKernelIiEEviiPKT_PS1_PKi,@"STO_CUDA_ENTRY STV_DEFAULT"
_ZN6caffe217lengthsTileKernelIiEEviiPKT_PS1_PKi:
.text._ZN6caffe217lengthsTileKernelIiEEviiPKT_PS1_PKi:
        /* <DEDUP_REMOVED lines=20> */
.L_x_10:
[----:B------:R-:W-:Y:S01]  /*0140*/  LOP3.LUT R0, R3, UR5, RZ, 0xfc, !PT ;  /* 0x0000000503007c12 */ /* 0x000fe2000f8efcff */
[----:B------:R-:W-:Y:S03]  /*0150*/  BSSY.RECONVERGENT B1, `(.L_x_7) ;  /* 0x000001b000017945 */ /* 0x000fe60003800200 */
[----:B------:R-:W-:-:S13]  /*0160*/  ISETP.NE.U32.AND P0, PT, R0, RZ, PT ;  /* 0x000000ff0000720c */ /* 0x000fda0003f05070 */
[----:B0-----:R-:W-:Y:S05]  /*0170*/  @!P0 BRA `(.L_x_8) ;  /* 0x0000000000148947 */ /* 0x001fea0003800000 */
[----:B------:R-:W-:-:S07]  /*0180*/  MOV R0, 0x1a0 ;  /* 0x000001a000007802 */ /* 0x000fce0000000f00 */
[----:B--234-:R-:W-:Y:S05]  /*0190*/  CALL.REL.NOINC `($__internal_1_$__cuda_sm20_div_u64) ;  /* 0x0000000000bc7944 */ /* 0x01cfea0003c00000 */
[----:B------:R-:W-:Y:S02]  /*01a0*/  IMAD.MOV.U32 R4, RZ, RZ, R6 ;  /* 0x000000ffff047224 */ /* 0x000fe400078e0006 */
[----:B------:R-:W-:Y:S01]  /*01b0*/  IMAD.MOV.U32 R5, RZ, RZ, R7 ;  /* 0x000000ffff057224 */ /* 0x000fe200078e0007 */
[----:B------:R-:W-:Y:S06]  /*01c0*/  BRA `(.L_x_9) ;  /* 0x00000000004c7947 */ /* 0x000fec0003800000 */
.L_x_8:
        /* <DEDUP_REMOVED lines=19> */
.L_x_9:
[----:B--2-4-:R-:W-:Y:S05]  /*0300*/  BSYNC.RECONVERGENT B1 ;  /* 0x0000000000017941 */ /* 0x014fea0003800200 */
.L_x_7:
        /* <DEDUP_REMOVED lines=13> */
[----:B------:R-:W2:Y:S01]  /*03e0*/  LDG.E R5, desc[UR8][R4.64] ;  /* 0x0000000804057981 */ /* 0x000ea2000c1e1900 */
[----:B------:R-:W-:-:S04]  /*03f0*/  LEA R6, P0, R2, UR12, 0x2 ;  /* 0x0000000c02067c11 */ /* 0x000fc8000f8010ff */
[C---:B------:R-:W-:Y:S02]  /*0400*/  LEA.HI.X R7, R2.reuse, UR13, R3, 0x2, P0 ;  /* 0x0000000d02077c11 */ /* 0x040fe400080f1403 */
[----:B------:R-:W-:-:S05]  /*0410*/  IADD3 R2, P0, PT, R2, UR6, RZ ;  /* 0x0000000602027c10 */ /* 0x000fca000ff1e0ff */
[----:B------:R-:W-:Y:S01]  /*0420*/  IMAD.X R3, RZ, RZ, R3, P0 ;  /* 0x000000ffff037224 */ /* 0x000fe200000e0603 */
[----:B------:R-:W-:-:S04]  /*0430*/  ISETP.GE.U32.AND P0, PT, R2, UR16, PT ;  /* 0x0000001002007c0c */ /* 0x000fc8000bf06070 */
[----:B------:R-:W-:Y:S01]  /*0440*/  ISETP.GE.U32.AND.EX P0, PT, R3, UR7, PT, P0 ;  /* 0x0000000703007c0c */ /* 0x000fe2000bf06100 */
[----:B--2---:R0:W-:-:S12]  /*0450*/  STG.E desc[UR8][R6.64], R5 ;  /* 0x0000000506007986 */ /* 0x0041d8000c101908 */
[----:B------:R-:W-:Y:S05]  /*0460*/  @!P0 BRA `(.L_x_10) ;  /* 0xfffffffc00348947 */ /* 0x000fea000383ffff */
[----:B------:R-:W-:Y:S05]  /*0470*/  BSYNC.RECONVERGENT B0 ;  /* 0x0000000000007941 */ /* 0x000fea0003800200 */
.L_x_6:
[----:B------:R-:W-:Y:S05]  /*0480*/  EXIT ;  /* 0x000000000000794d */ /* 0x000fea0003800000 */
        .weak           $__internal_1_$__cuda_sm20_div_u64
        .type           $__internal_1_$__cuda_sm20_div_u64,@function
        .size           $__internal_1_$__cuda_sm20_div_u64,(.L_x_19 - $__internal_1_$__cuda_sm20_div_u64)
$__internal_1_$__cuda_sm20_div_u64:
        /* <DEDUP_REMOVED lines=68> */
[----:B------:R-:W-:Y:S06]  /*08d0*/  RET.REL.NODEC R4 `(_ZN6caffe217lengthsTileKernelIiEEviiPKT_PS1_PKi) ;  /* 0xfffffff404c87950 */ /* 0x000fec0003c3ffff */
.L_x_11:
        /* <DEDUP_REMOVED lines=10> */
.L_x_19:


//--------------------- .text._ZN6caffe217lengthsTileKernelIfEEviiPKT_PS1_PKi --------------------------
	.section	.text._ZN6caffe217lengthsTileKernelIfEEviiPKT_PS1_PKi,"ax",@progbits
	.align	128
        .global         _ZN6caffe217lengthsTileKernelIfEEviiPKT_PS1_PKi
        .type           _ZN6caffe217lengthsTileKernelIfEEviiPKT_PS1_PKi,@function
        .size           _ZN6caffe217lengthsTileKernelIfEEviiPKT_PS1_PKi,(.L_x_20 - _ZN6caffe217lengthsTileKernelIfEEviiPKT_PS1_PKi)
        .other          _ZN6caffe217lengthsTileKernelIfEEviiPKT_PS1_PKi,@"STO_CUDA_ENTRY STV_DEFAULT"
_ZN6caffe217lengthsTileKernelIfEEviiPKT_PS1_PKi:
.text._ZN6caffe217lengthsTileKernelIfEEviiPKT_PS1_PKi:
        /* <DEDUP_REMOVED lines=20> */
.L_x_16:
[----:B------:R-:W-:Y:S01]  /*0140*/  LOP3.LUT R0, R3, UR5, RZ, 0xfc, !PT ;  /* 0x0000000503007c12 */ /* 0x000fe2000f8efcff */
[----:B------:R-:W-:Y:S03]  /*0150*/  BSSY.RECONVERGENT B1, `(.L_x_13) ;  /* 0x000001b000017945 */ /* 0x000fe60003800200 */
[----:B------:R-:W-:-:S13]  /*0160*/  ISETP.NE.U32.AND P0, PT, R0, RZ, PT ;  /* 0x000000ff0000720c */ /* 0x000fda0003f05070 */
[----:B0-----:R-:W-:Y:S05]  /*0170*/  @!P0 BRA `(.L_x_14) ;  /* 0x0000000000148947 */ /* 0x001fea0003800000 */
[----:B------:R-:W-:-:S07]  /*0180*/  MOV R0, 0x1a0 ;  /* 0x000001a000007802 */ /* 0x000fce0000000f00 */
[----:B--234-:R-:W-:Y:S05]  /*0190*/  CALL.REL.NOINC `($__internal_2_$__cuda_sm20_div_u64) ;  /* 0x0000000000bc7944 */ /* 0x01cfea0003c00000 */
[----:B------:R-:W-:Y:S02]  /*01a0*/  IMAD.MOV.U32 R4, RZ, RZ, R6 ;  /* 0x000000ffff047224 */ /* 0x000fe400078e0006 */
[----:B------:R-:W-:Y:S01]  /*01b0*/  IMAD.MOV.U32 R5, RZ, RZ, R7 ;  /* 0x000000ffff057224 */ /* 0x000fe200078e0007 */
[----:B------:R-:W-:Y:S06]  /*01c0*/  BRA `(.L_x_15) ;  /* 0x00000000004c7947 */ /* 0x000fec0003800000 */
.L_x_14:
        /* <DEDUP_REMOVED lines=19> */
.L_x_15:
[----:B--2-4-:R-:W-:Y:S05]  /*0300*/  BSYNC.RECONVERGENT B1 ;  /* 0x0000000000017941 */ /* 0x014fea0003800200 */
.L_x_13:
        /* <DEDUP_REMOVED lines=23> */
.L_x_12:
[----:B------:R-:W-:Y:S05]  /*0480*/  EXIT ;  /* 0x000000000000794d */ /* 0x000fea0003800000 */
        .weak           $__internal_2_$__cuda_sm20_div_u64
        .type           $__internal_2_$__cuda_sm20_div_u64,@function
        .size           $__internal_2_$__cuda_sm20_div_u64,(.L_x_20 - $__internal_2_$__cuda_sm20_div_u64)
$__internal_2_$__cuda_sm20_div_u64:
        /* <DEDUP_REMOVED lines=68> */
[----:B------:R-:W-:Y:S06]  /*08d0*/  RET.REL.NODEC R4 `(_ZN6caffe217lengthsTileKernelIfEEviiPKT_PS1_PKi) ;  /* 0xfffffff404c87950 */ /* 0x000fec0003c3ffff */
.L_x_17:
        /* <DEDUP_REMOVED lines=10> */
.L_x_20:


//--------------------- .nv.shared.reserved.0     --------------------------
	.section	.nv.shared.reserved.0,"aw",@nobits
	.weak		__nv_reservedSMEM_offset_0_alias
	.size		__nv_reservedSMEM_offset_0_alias, 0, 64
	.other		__nv_reservedSMEM_offset_0_alias,@"STO_CUDA_RESERVED_SHARED STV_DEFAULT"
__nv_reservedSMEM_offset_0_alias:
	.zero		0
	.zero		64


//--------------------- .nv.global                --------------------------
	.section	.nv.global,"aw",@nobits
	.align	8
.nv.global:
	.type		_ZTVN10__cxxabiv120__si_class_type_infoE,@object
	.size		_ZTVN10__cxxabiv120__si_class_type_infoE,(_ZTTNSt7__cxx1119basic_ostringstreamIcSt11char_traitsIcESaIcEEE - _ZTVN10__cxxabiv120__si_class_type_infoE)
_ZTVN10__cxxabiv120__si_class_type_infoE:
	.zero		8
	.type		_ZTTNSt7__cxx1119basic_ostringstreamIcSt11char_traitsIcESaIcEEE,@object
	.size		_ZTTNSt7__cxx1119basic_ostringstreamIcSt11char_traitsIcESaIcEEE,(_ZTVN10__cxxabiv120__function_type_infoE - _ZTTNSt7__cxx1119basic_ostringstreamIcSt11char_traitsIcESaIcEEE)
_ZTTNSt7__cxx1119basic_ostringstreamIcSt11char_traitsIcESaIcEEE:
	.zero		8
	.type		_ZTVN10__cxxabiv120__function_type_infoE,@object
	.size		_ZTVN10__cxxabiv120__function_type_infoE,(_ZTVN10__cxxabiv117__class_type_infoE - _ZTVN10__cxxabiv120__function_type_infoE)
_ZTVN10__cxxabiv120__function_type_infoE:
	.zero		8
	.type		_ZTVN10__cxxabiv117__class_type_infoE,@object
	.size		_ZTVN10__cxxabiv117__class_type_infoE,(_ZTTSo - _ZTVN10__cxxabiv117__class_type_infoE)
_ZTVN10__cxxabiv117__class_type_infoE:
	.zero		8
	.type		_ZTTSo,@object
	.size		_ZTTSo,(_ZTVN10__cxxabiv119__pointer_type_infoE - _ZTTSo)
_ZTTSo:
	.zero		8
	.type		_ZTVN10__cxxabiv119__pointer_type_infoE,@object
	.size		_ZTVN10__cxxabiv119__pointer_type_infoE,(_ZTVSt9basic_iosIcSt11char_traitsIcEE - _ZTVN10__cxxabiv119__pointer_type_infoE)
_ZTVN10__cxxabiv119__pointer_type_infoE:
	.zero		8
	.type		_ZTVSt9basic_iosIcSt11char_traitsIcEE,@object
	.size		_ZTVSt9basic_iosIcSt11char_traitsIcEE,(_ZTVN3c105ErrorE - _ZTVSt9basic_iosIcSt11char_traitsIcEE)
_ZTVSt9basic_iosIcSt11char_traitsIcEE:
	.zero		32
	.type		_ZTVN3c105ErrorE,@object
	.size		_ZTVN3c105ErrorE,(_ZTVN3c1011StorageImplE - _ZTVN3c105ErrorE)
_ZTVN3c105ErrorE:
	.zero		40
	.type		_ZTVN3c1011StorageImplE,@object
	.size		_ZTVN3c1011StorageImplE,(_ZTVSt9exception - _ZTVN3c1011StorageImplE)
_ZTVN3c1011StorageImplE:
	.zero		40
	.type		_ZTVSt9exception,@object
	.size		_ZTVSt9exception,(_ZTVN3c1020intrusive_ptr_targetE - _ZTVSt9exception)
_ZTVSt9exception:
	.zero		40
	.type		_ZTVN3c1020intrusive_ptr_targetE,@object
	.size		_ZTVN3c1020intrusive_ptr_targetE,(_ZTVN6caffe210CPUContextE - _ZTVN3c1020intrusive_ptr_targetE)
_ZTVN3c1020intrusive_ptr_targetE:
	.zero		40
	.type		_ZTVN6caffe210CPUContextE,@object
	.size		_ZTVN6caffe210CPUContextE,(_ZTVN2at11BaseContextE - _ZTVN6caffe210CPUContextE)
_ZTVN6caffe210CPUContextE:
	.zero		112
	.type		_ZTVN2at11BaseContextE,@object
	.size		_ZTVN2at11BaseContextE,(_ZTVSt15basic_streambufIcSt11char_traitsIcEE - _ZTVN2at11BaseContextE)
_ZTVN2at11BaseContextE:
	.zero		112
	.type		_ZTVSt15basic_streambufIcSt11char_traitsIcEE,@object
	.size		_ZTVSt15basic_streambufIcSt11char_traitsIcEE,(_ZTVNSt7__cxx1115basic_stringbufIcSt11char_traitsIcESaIcEEE - _ZTVSt15basic_streambufIcSt11char_traitsIcEE)
_ZTVSt15basic_streambufIcSt11char_traitsIcEE:
	.zero		128
	.type		_ZTVNSt7__cxx1115basic_stringbufIcSt11char_traitsIcESaIcEEE,@object
	.size		_ZTVNSt7__cxx1115basic_stringbufIcSt11char_traitsIcESaIcEEE,(_ZTVN6caffe213LengthsTileOpINS_11CUDAContextEEE - _ZTVNSt7__cxx1115basic_stringbufIcSt11char_traitsIcESaIcEEE)
_ZTVNSt7__cxx1115basic_stringbufIcSt11char_traitsIcESaIcEEE:
	.zero		128
	.type		_ZTVN6caffe213LengthsTileOpINS_11CUDAContextEEE,@object
	.size		_ZTVN6caffe213LengthsTileOpINS_11CUDAContextEEE,(_ZTVN6caffe28OperatorINS_11CUDAContextEEE - _ZTVN6caffe213LengthsTileOpINS_11CUDAContextEEE)
_ZTVN6caffe213LengthsTileOpINS_11CUDAContextEEE:
	.zero		136
	.type		_ZTVN6caffe28OperatorINS_11CUDAContextEEE,@object
	.size		_ZTVN6caffe28OperatorINS_11CUDAContextEEE,(.L_15 - _ZTVN6caffe28OperatorINS_11CUDAContextEEE)
_ZTVN6caffe28OperatorINS_11CUDAContextEEE:
	.zero		136
.L_15:


//--------------------- .nv.constant0._ZN6caffe217lengthsTileKernelIlEEviiPKT_PS1_PKi --------------------------
	.section	.nv.constant0._ZN6caffe217lengthsTileKernelIlEEviiPKT_PS1_PKi,"a",@progbits
	.sectionflags	@""
	.align	4
.nv.constant0._ZN6caffe217lengthsTileKernelIlEEviiPKT_PS1_PKi:
	.zero		928


//--------------------- .nv.constant0._ZN6caffe217lengthsTileKernelIiEEviiPKT_PS1_PKi --------------------------
	.section	.nv.constant0._ZN6caffe217lengthsTileKernelIiEEviiPKT_PS1_PKi,"a",@progbits
	.sectionflags	@""
	.align	4
.nv.constant0._ZN6caffe217lengthsTileKernelIiEEviiPKT_PS1_PKi:
	.zero		928


//--------------------- .nv.constant0._ZN6caffe217lengthsTileKernelIfEEviiPKT_PS1_PKi --------------------------
	.section	.nv.constant0._ZN6caffe217lengthsTileKernelIfEEviiPKT_PS1_PKi,"a",@progbits
	.sectionflags	@""
	.align	4
.nv.constant0._ZN6caffe217lengthsTileKernelIfEEviiPKT_PS1_PKi:
	.zero		928


//--------------------- SYMBOLS --------------------------

	.type		.nv.reservedSmem.offset0,@object
	.size		.nv.reservedSmem.offset0,0x4
